//
// Generated by NVIDIA NVVM Compiler
//
// Compiler Build ID: CL-36424714
// Cuda compilation tools, release 13.0, V13.0.88
// Based on NVVM 20.0.0
//

.version 9.0
.target sm_100
.address_size 64

	// .globl	mul_f32

.visible .entry mul_f32(
	.param .u64 .ptr .align 1 mul_f32_param_0,
	.param .u64 .ptr .align 1 mul_f32_param_1,
	.param .u64 .ptr .align 1 mul_f32_param_2,
	.param .u32 mul_f32_param_3,
	.param .u32 mul_f32_param_4
)
{
	.reg .pred 	%p<2>;
	.reg .b32 	%r<8>;
	.reg .b32 	%f<4>;
	.reg .b64 	%rd<12>;

	ld.param.u64 	%rd1, [mul_f32_param_0];
	ld.param.u64 	%rd2, [mul_f32_param_1];
	ld.param.u64 	%rd3, [mul_f32_param_2];
	ld.param.u32 	%r3, [mul_f32_param_3];
	ld.param.u32 	%r2, [mul_f32_param_4];
	mov.u32 	%r4, %ntid.x;
	mov.u32 	%r5, %ctaid.x;
	mov.u32 	%r6, %tid.x;
	mad.lo.s32 	%r1, %r4, %r5, %r6;
	setp.ge.s32 	%p1, %r1, %r3;
	@%p1 bra 	$L__BB0_2;
	cvta.to.global.u64 	%rd4, %rd1;
	cvta.to.global.u64 	%rd5, %rd2;
	cvta.to.global.u64 	%rd6, %rd3;
	mul.wide.s32 	%rd7, %r1, 4;
	add.s64 	%rd8, %rd4, %rd7;
	ld.global.f32 	%f1, [%rd8];
	rem.s32 	%r7, %r1, %r2;
	mul.wide.s32 	%rd9, %r7, 4;
	add.s64 	%rd10, %rd5, %rd9;
	ld.global.f32 	%f2, [%rd10];
	mul.f32 	%f3, %f1, %f2;
	add.s64 	%rd11, %rd6, %rd7;
	st.global.f32 	[%rd11], %f3;
$L__BB0_2:
	ret;

}


// ===== COMPILED SASS (sm_100) =====

	.target	sm_100

	.elftype	@"ET_EXEC"


//--------------------- .note.nv.tkinfo           --------------------------
	.section	.note.nv.tkinfo,"",@"SHT_NOTE"
	.sectionflags	@"SHF_NOTE_NV_TKINFO"
	.tkinfo
        /*0018*/ 	.word	0x00000002
        /*0030*/ 	.string	""
        /*0030*/ 	.string	"ptxas"
        /*0030*/ 	.string	"Cuda compilation tools, release 13.0, V13.0.88"
        /*0030*/ 	.string	"Build cuda_13.0.r13.0/compiler.36424714_0"
        /*0030*/ 	.string	"-arch sm_100 -m 64 "



//--------------------- .note.nv.cuinfo           --------------------------
	.section	.note.nv.cuinfo,"",@"SHT_NOTE"
	.sectionflags	@"SHF_NOTE_NV_CUINFO"
        /*0018*/ 	.short	0x0002
        /*001a*/ 	.short	0x0064
        /*001c*/ 	.short	0x0082
	.zero		2


//--------------------- .nv.info                  --------------------------
	.section	.nv.info,"",@"SHT_CUDA_INFO"
	.align	4


	//----- nvinfo : EIATTR_REGCOUNT
	.align		4
        /*0000*/ 	.byte	0x04, 0x2f
        /*0002*/ 	.short	(.L_1 - .L_0)
	.align		4
.L_0:
        /*0004*/ 	.word	index@(mul_f32)
        /*0008*/ 	.word	0x0000000c


	//----- nvinfo : EIATTR_FRAME_SIZE
	.align		4
.L_1:
        /*000c*/ 	.byte	0x04, 0x11
        /*000e*/ 	.short	(.L_3 - .L_2)
	.align		4
.L_2:
        /*0010*/ 	.word	index@(mul_f32)
        /*0014*/ 	.word	0x00000000


	//----- nvinfo : EIATTR_MIN_STACK_SIZE
	.align		4
.L_3:
        /*0018*/ 	.byte	0x04, 0x12
        /*001a*/ 	.short	(.L_5 - .L_4)
	.align		4
.L_4:
        /*001c*/ 	.word	index@(mul_f32)
        /*0020*/ 	.word	0x00000000
.L_5:


//--------------------- .nv.compat                --------------------------
	.section	.nv.compat,"",@"SHT_CUDA_COMPAT_INFO"
	.align	4
        /*0000*/ 	.byte	0x02, 0x09, 0x00, 0x00, 0x02, 0x02, 0x01, 0x00, 0x02, 0x05, 0x05, 0x00, 0x03, 0x07, 0x01, 0x01
        /*0010*/ 	.byte	0x02, 0x03, 0x00, 0x00, 0x02, 0x06, 0x01, 0x00, 0x04, 0x0b, 0x08, 0x00, 0x09, 0x00, 0x00, 0x00
        /*0020*/ 	.byte	0x00, 0x00, 0x00, 0x00


//--------------------- .nv.info.mul_f32          --------------------------
	.section	.nv.info.mul_f32,"",@"SHT_CUDA_INFO"
	.sectionflags	@""
	.align	4


	//----- nvinfo : EIATTR_CUDA_API_VERSION
	.align		4
        /*0000*/ 	.byte	0x04, 0x37
        /*0002*/ 	.short	(.L_7 - .L_6)
.L_6:
        /*0004*/ 	.word	0x00000082


	//----- nvinfo : EIATTR_KPARAM_INFO
	.align		4
.L_7:
        /*0008*/ 	.byte	0x04, 0x17
        /*000a*/ 	.short	(.L_9 - .L_8)
.L_8:
        /*000c*/ 	.word	0x00000000
        /*0010*/ 	.short	0x0004
        /*0012*/ 	.short	0x001c
        /*0014*/ 	.byte	0x00, 0xf0, 0x11, 0x00


	//----- nvinfo : EIATTR_KPARAM_INFO
	.align		4
.L_9:
        /*0018*/ 	.byte	0x04, 0x17
        /*001a*/ 	.short	(.L_11 - .L_10)
.L_10:
        /*001c*/ 	.word	0x00000000
        /*0020*/ 	.short	0x0003
        /*0022*/ 	.short	0x0018
        /*0024*/ 	.byte	0x00, 0xf0, 0x11, 0x00


	//----- nvinfo : EIATTR_KPARAM_INFO
	.align		4
.L_11:
        /*0028*/ 	.byte	0x04, 0x17
        /*002a*/ 	.short	(.L_13 - .L_12)
.L_12:
        /*002c*/ 	.word	0x00000000
        /*0030*/ 	.short	0x0002
        /*0032*/ 	.short	0x0010
        /*0034*/ 	.byte	0x00, 0xf5, 0x21, 0x00


	//----- nvinfo : EIATTR_KPARAM_INFO
	.align		4
.L_13:
        /*0038*/ 	.byte	0x04, 0x17
        /*003a*/ 	.short	(.L_15 - .L_14)
.L_14:
        /*003c*/ 	.word	0x00000000
        /*0040*/ 	.short	0x0001
        /*0042*/ 	.short	0x0008
        /*0044*/ 	.byte	0x00, 0xf5, 0x21, 0x00


	//----- nvinfo : EIATTR_KPARAM_INFO
	.align		4
.L_15:
        /*0048*/ 	.byte	0x04, 0x17
        /*004a*/ 	.short	(.L_17 - .L_16)
.L_16:
        /*004c*/ 	.word	0x00000000
        /*0050*/ 	.short	0x0000
        /*0052*/ 	.short	0x0000
        /*0054*/ 	.byte	0x00, 0xf5, 0x21, 0x00


	//----- nvinfo : EIATTR_SPARSE_MMA_MASK
	.align		4
.L_17:
        /*0058*/ 	.byte	0x03, 0x50
        /*005a*/ 	.short	0x0000


	//----- nvinfo : EIATTR_MAXREG_COUNT
	.align		4
        /*005c*/ 	.byte	0x03, 0x1b
        /*005e*/ 	.short	0x00ff


	//----- nvinfo : EIATTR_MERCURY_ISA_VERSION
	.align		4
        /*0060*/ 	.byte	0x03, 0x5f
        /*0062*/ 	.short	0x0101


	//----- nvinfo : EIATTR_VRC_CTA_INIT_COUNT
	.align		4
        /*0064*/ 	.byte	0x02, 0x4a
	.zero		1
	.zero		1


	//----- nvinfo : EIATTR_EXIT_INSTR_OFFSETS
	.align		4
        /*0068*/ 	.byte	0x04, 0x1c
        /*006a*/ 	.short	(.L_19 - .L_18)


	//   ....[0]....
.L_18:
        /*006c*/ 	.word	0x00000070


	//   ....[1]....
        /*0070*/ 	.word	0x00000290


	//----- nvinfo : EIATTR_CBANK_PARAM_SIZE
	.align		4
.L_19:
        /*0074*/ 	.byte	0x03, 0x19
        /*0076*/ 	.short	0x0020


	//----- nvinfo : EIATTR_PARAM_CBANK
	.align		4
        /*0078*/ 	.byte	0x04, 0x0a
        /*007a*/ 	.short	(.L_21 - .L_20)
	.align		4
.L_20:
        /*007c*/ 	.word	index@(.nv.constant0.mul_f32)
        /*0080*/ 	.short	0x0380
        /*0082*/ 	.short	0x0020


	//----- nvinfo : EIATTR_SW_WAR
	.align		4
.L_21:
        /*0084*/ 	.byte	0x04, 0x36
        /*0086*/ 	.short	(.L_23 - .L_22)
.L_22:
        /*0088*/ 	.word	0x00000008
.L_23:


//--------------------- .nv.callgraph             --------------------------
	.section	.nv.callgraph,"",@"SHT_CUDA_CALLGRAPH"
	.align	4
	.sectionentsize	8
	.align		4
        /*0000*/ 	.word	0x00000000
	.align		4
        /*0004*/ 	.word	0xffffffff
	.align		4
        /*0008*/ 	.word	0x00000000
	.align		4
        /*000c*/ 	.word	0xfffffffe
	.align		4
        /*0010*/ 	.word	0x00000000
	.align		4
        /*0014*/ 	.word	0xfffffffd
	.align		4
        /*0018*/ 	.word	0x00000000
	.align		4
        /*001c*/ 	.word	0xfffffffc


//--------------------- .text.mul_f32             --------------------------
	.section	.text.mul_f32,"ax",@progbits
	.align	128
        .global         mul_f32
        .type           mul_f32,@function
        .size           mul_f32,(.L_x_1 - mul_f32)
        .other          mul_f32,@"STO_CUDA_ENTRY STV_DEFAULT"
mul_f32:
.text.mul_f32:
[----:B------:R-:W-:Y:S01]  /*0000*/  LDC R1, c[0x0][0x37c] ;  /* 0x0000df00ff017b82 */ /* 0x000fe20000000800 */
[----:B------:R-:W0:Y:S01]  /*0010*/  S2R R0, SR_CTAID.X ;  /* 0x0000000000007919 */ /* 0x000e220000002500 */
[----:B------:R-:W0:Y:S01]  /*0020*/  LDCU UR4, c[0x0][0x360] ;  /* 0x00006c00ff0477ac */ /* 0x000e220008000800 */
[----:B------:R-:W0:Y:S01]  /*0030*/  S2R R3, SR_TID.X ;  /* 0x0000000000037919 */ /* 0x000e220000002100 */
[----:B------:R-:W1:Y:S01]  /*0040*/  LDCU UR5, c[0x0][0x398] ;  /* 0x00007300ff0577ac */ /* 0x000e620008000800 */
[----:B0-----:R-:W-:-:S05]  /*0050*/  IMAD R0, R0, UR4, R3 ;  /* 0x0000000400007c24 */ /* 0x001fca000f8e0203 */
[----:B-1----:R-:W-:-:S13]  /*0060*/  ISETP.GE.AND P0, PT, R0, UR5, PT ;  /* 0x0000000500007c0c */ /* 0x002fda000bf06270 */
[----:B------:R-:W-:Y:S05]  /*0070*/  @P0 EXIT ;  /* 0x000000000000094d */ /* 0x000fea0003800000 */
[----:B------:R-:W0:Y:S01]  /*0080*/  LDC R8, c[0x0][0x39c] ;  /* 0x0000e700ff087b82 */ /* 0x000e220000000800 */
[----:B------:R-:W-:Y:S01]  /*0090*/  ISETP.GE.AND P2, PT, R0, RZ, PT ;  /* 0x000000ff0000720c */ /* 0x000fe20003f46270 */
[----:B------:R-:W1:Y:S01]  /*00a0*/  LDCU.64 UR4, c[0x0][0x358] ;  /* 0x00006b00ff0477ac */ /* 0x000e620008000a00 */
[----:B0-----:R-:W-:-:S04]  /*00b0*/  IABS R7, R8 ;  /* 0x0000000800077213 */ /* 0x001fc80000000000 */
[----:B------:R-:W0:Y:S08]  /*00c0*/  I2F.RP R4, R7 ;  /* 0x0000000700047306 */ /* 0x000e300000209400 */
[----:B0-----:R-:W0:Y:S02]  /*00d0*/  MUFU.RCP R4, R4 ;  /* 0x0000000400047308 */ /* 0x001e240000001000 */
[----:B0-----:R-:W-:-:S06]  /*00e0*/  IADD3 R2, PT, PT, R4, 0xffffffe, RZ ;  /* 0x0ffffffe04027810 */ /* 0x001fcc0007ffe0ff */
[----:B------:R0:W2:Y:S02]  /*00f0*/  F2I.FTZ.U32.TRUNC.NTZ R3, R2 ;  /* 0x0000000200037305 */ /* 0x0000a4000021f000 */
[----:B0-----:R-:W-:Y:S01]  /*0100*/  IMAD.MOV.U32 R2, RZ, RZ, RZ ;  /* 0x000000ffff027224 */ /* 0x001fe200078e00ff */
[----:B--2---:R-:W-:-:S05]  /*0110*/  IADD3 R6, PT, PT, RZ, -R3, RZ ;  /* 0x80000003ff067210 */ /* 0x004fca0007ffe0ff */
[----:B------:R-:W-:Y:S01]  /*0120*/  IMAD R5, R6, R7, RZ ;  /* 0x0000000706057224 */ /* 0x000fe200078e02ff */
[----:B------:R-:W-:-:S03]  /*0130*/  IABS R6, R0 ;  /* 0x0000000000067213 */ /* 0x000fc60000000000 */
[----:B------:R-:W-:Y:S02]  /*0140*/  IMAD.HI.U32 R3, R3, R5, R2 ;  /* 0x0000000503037227 */ /* 0x000fe400078e0002 */
[----:B------:R-:W0:Y:S04]  /*0150*/  LDC.64 R4, c[0x0][0x388] ;  /* 0x0000e200ff047b82 */ /* 0x000e280000000a00 */
[----:B------:R-:W-:-:S05]  /*0160*/  IMAD.HI.U32 R3, R3, R6, RZ ;  /* 0x0000000603037227 */ /* 0x000fca00078e00ff */
[----:B------:R-:W-:-:S05]  /*0170*/  IADD3 R3, PT, PT, -R3, RZ, RZ ;  /* 0x000000ff03037210 */ /* 0x000fca0007ffe1ff */
[C---:B------:R-:W-:Y:S02]  /*0180*/  IMAD R6, R7.reuse, R3, R6 ;  /* 0x0000000307067224 */ /* 0x040fe400078e0206 */
[----:B------:R-:W2:Y:S03]  /*0190*/  LDC.64 R2, c[0x0][0x380] ;  /* 0x0000e000ff027b82 */ /* 0x000ea60000000a00 */
[----:B------:R-:W-:-:S13]  /*01a0*/  ISETP.GT.U32.AND P0, PT, R7, R6, PT ;  /* 0x000000060700720c */ /* 0x000fda0003f04070 */
[----:B------:R-:W-:Y:S01]  /*01b0*/  @!P0 IMAD.IADD R6, R6, 0x1, -R7 ;  /* 0x0000000106068824 */ /* 0x000fe200078e0a07 */
[----:B------:R-:W-:-:S04]  /*01c0*/  ISETP.NE.AND P0, PT, R8, RZ, PT ;  /* 0x000000ff0800720c */ /* 0x000fc80003f05270 */
[----:B------:R-:W-:Y:S01]  /*01d0*/  ISETP.GT.U32.AND P1, PT, R7, R6, PT ;  /* 0x000000060700720c */ /* 0x000fe20003f24070 */
[----:B--2---:R-:W-:-:S06]  /*01e0*/  IMAD.WIDE R2, R0, 0x4, R2 ;  /* 0x0000000400027825 */ /* 0x004fcc00078e0202 */
[----:B-1----:R-:W2:Y:S06]  /*01f0*/  LDG.E R2, desc[UR4][R2.64] ;  /* 0x0000000402027981 */ /* 0x002eac000c1e1900 */
[----:B------:R-:W-:-:S05]  /*0200*/  @!P1 IADD3 R6, PT, PT, R6, -R7, RZ ;  /* 0x8000000706069210 */ /* 0x000fca0007ffe0ff */
[----:B------:R-:W-:Y:S01]  /*0210*/  @!P2 IMAD.MOV R6, RZ, RZ, -R6 ;  /* 0x000000ffff06a224 */ /* 0x000fe200078e0a06 */
[----:B------:R-:W-:-:S05]  /*0220*/  @!P0 LOP3.LUT R6, RZ, R8, RZ, 0x33, !PT ;  /* 0x00000008ff068212 */ /* 0x000fca00078e33ff */
[----:B0-----:R-:W-:Y:S02]  /*0230*/  IMAD.WIDE R4, R6, 0x4, R4 ;  /* 0x0000000406047825 */ /* 0x001fe400078e0204 */
[----:B------:R-:W0:Y:S04]  /*0240*/  LDC.64 R6, c[0x0][0x390] ;  /* 0x0000e400ff067b82 */ /* 0x000e280000000a00 */
[----:B------:R-:W2:Y:S01]  /*0250*/  LDG.E R5, desc[UR4][R4.64] ;  /* 0x0000000404057981 */ /* 0x000ea2000c1e1900 */
[----:B0-----:R-:W-:-:S04]  /*0260*/  IMAD.WIDE R6, R0, 0x4, R6 ;  /* 0x0000000400067825 */ /* 0x001fc800078e0206 */
[----:B--2---:R-:W-:-:S05]  /*0270*/  FMUL R9, R2, R5 ;  /* 0x0000000502097220 */ /* 0x004fca0000400000 */
[----:B------:R-:W-:Y:S01]  /*0280*/  STG.E desc[UR4][R6.64], R9 ;  /* 0x0000000906007986 */ /* 0x000fe2000c101904 */
[----:B------:R-:W-:Y:S05]  /*0290*/  EXIT ;  /* 0x000000000000794d */ /* 0x000fea0003800000 */
.L_x_0:
[----:B------:R-:W-:-:S00]  /*02a0*/  BRA `(.L_x_0) ;  /* 0xfffffffc00fc7947 */ /* 0x000fc0000383ffff */
[----:B------:R-:W-:-:S00]  /*02b0*/  NOP ;  /* 0x0000000000007918 */ /* 0x000fc00000000000 */
        /* <DEDUP_REMOVED lines=12> */
.L_x_1:


//--------------------- .nv.shared.reserved.0     --------------------------
	.section	.nv.shared.reserved.0,"aw",@nobits
	.weak		__nv_reservedSMEM_offset_0_alias
	.size		__nv_reservedSMEM_offset_0_alias, 0, 64
	.other		__nv_reservedSMEM_offset_0_alias,@"STO_CUDA_RESERVED_SHARED STV_DEFAULT"
__nv_reservedSMEM_offset_0_alias:
	.zero		0
	.zero		64


//--------------------- .nv.constant0.mul_f32     --------------------------
	.section	.nv.constant0.mul_f32,"a",@progbits
	.sectionflags	@""
	.align	4
.nv.constant0.mul_f32:
	.zero		928


//--------------------- SYMBOLS --------------------------

	.type		.nv.reservedSmem.offset0,@object
	.size		.nv.reservedSmem.offset0,0x4
